//
// Generated by NVIDIA NVVM Compiler
//
// Compiler Build ID: CL-36424714
// Cuda compilation tools, release 13.0, V13.0.88
// Based on NVVM 20.0.0
//

.version 9.0
.target sm_100
.address_size 64

	// .globl	_Z16dotProductKernelPiS_S_

.visible .entry _Z16dotProductKernelPiS_S_(
	.param .u64 .ptr .align 1 _Z16dotProductKernelPiS_S__param_0,
	.param .u64 .ptr .align 1 _Z16dotProductKernelPiS_S__param_1,
	.param .u64 .ptr .align 1 _Z16dotProductKernelPiS_S__param_2
)
{


	ret;

}


// ===== COMPILED SASS (sm_100) =====

	.target	sm_100

	.elftype	@"ET_EXEC"


//--------------------- .note.nv.tkinfo           --------------------------
	.section	.note.nv.tkinfo,"",@"SHT_NOTE"
	.sectionflags	@"SHF_NOTE_NV_TKINFO"
	.tkinfo
        /*0018*/ 	.word	0x00000002
        /*0030*/ 	.string	""
        /*0030*/ 	.string	"ptxas"
        /*0030*/ 	.string	"Cuda compilation tools, release 13.0, V13.0.88"
        /*0030*/ 	.string	"Build cuda_13.0.r13.0/compiler.36424714_0"
        /*0030*/ 	.string	"-arch sm_100 -m 64 "



//--------------------- .note.nv.cuinfo           --------------------------
	.section	.note.nv.cuinfo,"",@"SHT_NOTE"
	.sectionflags	@"SHF_NOTE_NV_CUINFO"
        /*0018*/ 	.short	0x0002
        /*001a*/ 	.short	0x0064
        /*001c*/ 	.short	0x0082
	.zero		2


//--------------------- .nv.info                  --------------------------
	.section	.nv.info,"",@"SHT_CUDA_INFO"
	.align	4


	//----- nvinfo : EIATTR_REGCOUNT
	.align		4
        /*0000*/ 	.byte	0x04, 0x2f
        /*0002*/ 	.short	(.L_1 - .L_0)
	.align		4
.L_0:
        /*0004*/ 	.word	index@(_Z16dotProductKernelPiS_S_)
        /*0008*/ 	.word	0x00000004


	//----- nvinfo : EIATTR_FRAME_SIZE
	.align		4
.L_1:
        /*000c*/ 	.byte	0x04, 0x11
        /*000e*/ 	.short	(.L_3 - .L_2)
	.align		4
.L_2:
        /*0010*/ 	.word	index@(_Z16dotProductKernelPiS_S_)
        /*0014*/ 	.word	0x00000000


	//----- nvinfo : EIATTR_MIN_STACK_SIZE
	.align		4
.L_3:
        /*0018*/ 	.byte	0x04, 0x12
        /*001a*/ 	.short	(.L_5 - .L_4)
	.align		4
.L_4:
        /*001c*/ 	.word	index@(_Z16dotProductKernelPiS_S_)
        /*0020*/ 	.word	0x00000000
.L_5:


//--------------------- .nv.compat                --------------------------
	.section	.nv.compat,"",@"SHT_CUDA_COMPAT_INFO"
	.align	4
        /*0000*/ 	.byte	0x02, 0x09, 0x00, 0x00, 0x02, 0x02, 0x01, 0x00, 0x02, 0x05, 0x05, 0x00, 0x03, 0x07, 0x01, 0x01
        /*0010*/ 	.byte	0x02, 0x03, 0x00, 0x00, 0x02, 0x06, 0x01, 0x00, 0x04, 0x0b, 0x08, 0x00, 0x09, 0x00, 0x00, 0x00
        /*0020*/ 	.byte	0x00, 0x00, 0x00, 0x00


//--------------------- .nv.info._Z16dotProductKernelPiS_S_ --------------------------
	.section	.nv.info._Z16dotProductKernelPiS_S_,"",@"SHT_CUDA_INFO"
	.sectionflags	@""
	.align	4


	//----- nvinfo : EIATTR_CUDA_API_VERSION
	.align		4
        /*0000*/ 	.byte	0x04, 0x37
        /*0002*/ 	.short	(.L_7 - .L_6)
.L_6:
        /*0004*/ 	.word	0x00000082


	//----- nvinfo : EIATTR_KPARAM_INFO
	.align		4
.L_7:
        /*0008*/ 	.byte	0x04, 0x17
        /*000a*/ 	.short	(.L_9 - .L_8)
.L_8:
        /*000c*/ 	.word	0x00000000
        /*0010*/ 	.short	0x0002
        /*0012*/ 	.short	0x0010
        /*0014*/ 	.byte	0x00, 0xf5, 0x21, 0x00


	//----- nvinfo : EIATTR_KPARAM_INFO
	.align		4
.L_9:
        /*0018*/ 	.byte	0x04, 0x17
        /*001a*/ 	.short	(.L_11 - .L_10)
.L_10:
        /*001c*/ 	.word	0x00000000
        /*0020*/ 	.short	0x0001
        /*0022*/ 	.short	0x0008
        /*0024*/ 	.byte	0x00, 0xf5, 0x21, 0x00


	//----- nvinfo : EIATTR_KPARAM_INFO
	.align		4
.L_11:
        /*0028*/ 	.byte	0x04, 0x17
        /*002a*/ 	.short	(.L_13 - .L_12)
.L_12:
        /*002c*/ 	.word	0x00000000
        /*0030*/ 	.short	0x0000
        /*0032*/ 	.short	0x0000
        /*0034*/ 	.byte	0x00, 0xf5, 0x21, 0x00


	//----- nvinfo : EIATTR_SPARSE_MMA_MASK
	.align		4
.L_13:
        /*0038*/ 	.byte	0x03, 0x50
        /*003a*/ 	.short	0x0000


	//----- nvinfo : EIATTR_MAXREG_COUNT
	.align		4
        /*003c*/ 	.byte	0x03, 0x1b
        /*003e*/ 	.short	0x00ff


	//----- nvinfo : EIATTR_MERCURY_ISA_VERSION
	.align		4
        /*0040*/ 	.byte	0x03, 0x5f
        /*0042*/ 	.short	0x0101


	//----- nvinfo : EIATTR_VRC_CTA_INIT_COUNT
	.align		4
        /*0044*/ 	.byte	0x02, 0x4a
	.zero		1
	.zero		1


	//----- nvinfo : EIATTR_EXIT_INSTR_OFFSETS
	.align		4
        /*0048*/ 	.byte	0x04, 0x1c
        /*004a*/ 	.short	(.L_15 - .L_14)


	//   ....[0]....
.L_14:
        /*004c*/ 	.word	0x00000010


	//----- nvinfo : EIATTR_CBANK_PARAM_SIZE
	.align		4
.L_15:
        /*0050*/ 	.byte	0x03, 0x19
        /*0052*/ 	.short	0x0018


	//----- nvinfo : EIATTR_PARAM_CBANK
	.align		4
        /*0054*/ 	.byte	0x04, 0x0a
        /*0056*/ 	.short	(.L_17 - .L_16)
	.align		4
.L_16:
        /*0058*/ 	.word	index@(.nv.constant0._Z16dotProductKernelPiS_S_)
        /*005c*/ 	.short	0x0380
        /*005e*/ 	.short	0x0018


	//----- nvinfo : EIATTR_SW_WAR
	.align		4
.L_17:
        /*0060*/ 	.byte	0x04, 0x36
        /*0062*/ 	.short	(.L_19 - .L_18)
.L_18:
        /*0064*/ 	.word	0x00000008
.L_19:


//--------------------- .nv.callgraph             --------------------------
	.section	.nv.callgraph,"",@"SHT_CUDA_CALLGRAPH"
	.align	4
	.sectionentsize	8
	.align		4
        /*0000*/ 	.word	0x00000000
	.align		4
        /*0004*/ 	.word	0xffffffff
	.align		4
        /*0008*/ 	.word	0x00000000
	.align		4
        /*000c*/ 	.word	0xfffffffe
	.align		4
        /*0010*/ 	.word	0x00000000
	.align		4
        /*0014*/ 	.word	0xfffffffd
	.align		4
        /*0018*/ 	.word	0x00000000
	.align		4
        /*001c*/ 	.word	0xfffffffc


//--------------------- .text._Z16dotProductKernelPiS_S_ --------------------------
	.section	.text._Z16dotProductKernelPiS_S_,"ax",@progbits
	.align	128
        .global         _Z16dotProductKernelPiS_S_
        .type           _Z16dotProductKernelPiS_S_,@function
        .size           _Z16dotProductKernelPiS_S_,(.L_x_1 - _Z16dotProductKernelPiS_S_)
        .other          _Z16dotProductKernelPiS_S_,@"STO_CUDA_ENTRY STV_DEFAULT"
_Z16dotProductKernelPiS_S_:
.text._Z16dotProductKernelPiS_S_:
[----:B------:R-:W-:Y:S01]  /*0000*/  LDC R1, c[0x0][0x37c] ;  /* 0x0000df00ff017b82 */ /* 0x000fe20000000800 */
[----:B------:R-:W-:Y:S05]  /*0010*/  EXIT ;  /* 0x000000000000794d */ /* 0x000fea0003800000 */
.L_x_0:
[----:B------:R-:W-:-:S00]  /*0020*/  BRA `(.L_x_0) ;  /* 0xfffffffc00fc7947 */ /* 0x000fc0000383ffff */
[----:B------:R-:W-:-:S00]  /*0030*/  NOP ;  /* 0x0000000000007918 */ /* 0x000fc00000000000 */
        /* <DEDUP_REMOVED lines=12> */
.L_x_1:


//--------------------- .nv.shared.reserved.0     --------------------------
	.section	.nv.shared.reserved.0,"aw",@nobits
	.weak		__nv_reservedSMEM_offset_0_alias
	.size		__nv_reservedSMEM_offset_0_alias, 0, 64
	.other		__nv_reservedSMEM_offset_0_alias,@"STO_CUDA_RESERVED_SHARED STV_DEFAULT"
__nv_reservedSMEM_offset_0_alias:
	.zero		0
	.zero		64


//--------------------- .nv.constant0._Z16dotProductKernelPiS_S_ --------------------------
	.section	.nv.constant0._Z16dotProductKernelPiS_S_,"a",@progbits
	.sectionflags	@""
	.align	4
.nv.constant0._Z16dotProductKernelPiS_S_:
	.zero		920


//--------------------- SYMBOLS --------------------------

	.type		.nv.reservedSmem.offset0,@object
	.size		.nv.reservedSmem.offset0,0x4
